//
// Generated by NVIDIA NVVM Compiler
//
// Compiler Build ID: CL-36424714
// Cuda compilation tools, release 13.0, V13.0.88
// Based on NVVM 20.0.0
//

.version 9.0
.target sm_100
.address_size 64

	// .globl	Run

.visible .entry Run(
	.param .u32 Run_param_0,
	.param .u64 .ptr .align 1 Run_param_1,
	.param .u64 .ptr .align 1 Run_param_2,
	.param .u64 .ptr .align 1 Run_param_3,
	.param .f32 Run_param_4
)
{
	.reg .pred 	%p<4>;
	.reg .b32 	%r<6>;
	.reg .b32 	%f<8>;
	.reg .b64 	%rd<11>;

	ld.param.u32 	%r2, [Run_param_0];
	ld.param.u64 	%rd1, [Run_param_1];
	ld.param.u64 	%rd2, [Run_param_2];
	ld.param.u64 	%rd3, [Run_param_3];
	ld.param.f32 	%f1, [Run_param_4];
	mov.u32 	%r3, %ctaid.x;
	mov.u32 	%r4, %ntid.x;
	mov.u32 	%r5, %tid.x;
	mad.lo.s32 	%r1, %r3, %r4, %r5;
	setp.ge.s32 	%p1, %r1, %r2;
	@%p1 bra 	$L__BB0_2;
	cvta.to.global.u64 	%rd4, %rd2;
	cvta.to.global.u64 	%rd5, %rd1;
	cvta.to.global.u64 	%rd6, %rd3;
	mul.wide.s32 	%rd7, %r1, 4;
	add.s64 	%rd8, %rd4, %rd7;
	ld.global.nc.f32 	%f2, [%rd8];
	add.s64 	%rd9, %rd5, %rd7;
	ld.global.nc.f32 	%f3, [%rd9];
	setp.ge.f32 	%p2, %f3, 0f00000000;
	selp.f32 	%f4, 0f3F800000, 0f00000000, %p2;
	setp.lt.f32 	%p3, %f3, 0f00000000;
	selp.f32 	%f5, 0f3F800000, 0f00000000, %p3;
	fma.rn.f32 	%f6, %f1, %f5, %f4;
	mul.f32 	%f7, %f2, %f6;
	add.s64 	%rd10, %rd6, %rd7;
	st.global.f32 	[%rd10], %f7;
$L__BB0_2:
	ret;

}


// ===== COMPILED SASS (sm_100) =====

	.target	sm_100

	.elftype	@"ET_EXEC"


//--------------------- .note.nv.tkinfo           --------------------------
	.section	.note.nv.tkinfo,"",@"SHT_NOTE"
	.sectionflags	@"SHF_NOTE_NV_TKINFO"
	.tkinfo
        /*0018*/ 	.word	0x00000002
        /*0030*/ 	.string	""
        /*0030*/ 	.string	"ptxas"
        /*0030*/ 	.string	"Cuda compilation tools, release 13.0, V13.0.88"
        /*0030*/ 	.string	"Build cuda_13.0.r13.0/compiler.36424714_0"
        /*0030*/ 	.string	"-arch sm_100 -m 64 "



//--------------------- .note.nv.cuinfo           --------------------------
	.section	.note.nv.cuinfo,"",@"SHT_NOTE"
	.sectionflags	@"SHF_NOTE_NV_CUINFO"
        /*0018*/ 	.short	0x0002
        /*001a*/ 	.short	0x0064
        /*001c*/ 	.short	0x0082
	.zero		2


//--------------------- .nv.info                  --------------------------
	.section	.nv.info,"",@"SHT_CUDA_INFO"
	.align	4


	//----- nvinfo : EIATTR_REGCOUNT
	.align		4
        /*0000*/ 	.byte	0x04, 0x2f
        /*0002*/ 	.short	(.L_1 - .L_0)
	.align		4
.L_0:
        /*0004*/ 	.word	index@(Run)
        /*0008*/ 	.word	0x0000000e


	//----- nvinfo : EIATTR_FRAME_SIZE
	.align		4
.L_1:
        /*000c*/ 	.byte	0x04, 0x11
        /*000e*/ 	.short	(.L_3 - .L_2)
	.align		4
.L_2:
        /*0010*/ 	.word	index@(Run)
        /*0014*/ 	.word	0x00000000


	//----- nvinfo : EIATTR_MIN_STACK_SIZE
	.align		4
.L_3:
        /*0018*/ 	.byte	0x04, 0x12
        /*001a*/ 	.short	(.L_5 - .L_4)
	.align		4
.L_4:
        /*001c*/ 	.word	index@(Run)
        /*0020*/ 	.word	0x00000000
.L_5:


//--------------------- .nv.compat                --------------------------
	.section	.nv.compat,"",@"SHT_CUDA_COMPAT_INFO"
	.align	4
        /*0000*/ 	.byte	0x02, 0x09, 0x00, 0x00, 0x02, 0x02, 0x01, 0x00, 0x02, 0x05, 0x05, 0x00, 0x03, 0x07, 0x01, 0x01
        /*0010*/ 	.byte	0x02, 0x03, 0x00, 0x00, 0x02, 0x06, 0x01, 0x00, 0x04, 0x0b, 0x08, 0x00, 0x09, 0x00, 0x00, 0x00
        /*0020*/ 	.byte	0x00, 0x00, 0x00, 0x00


//--------------------- .nv.info.Run              --------------------------
	.section	.nv.info.Run,"",@"SHT_CUDA_INFO"
	.sectionflags	@""
	.align	4


	//----- nvinfo : EIATTR_CUDA_API_VERSION
	.align		4
        /*0000*/ 	.byte	0x04, 0x37
        /*0002*/ 	.short	(.L_7 - .L_6)
.L_6:
        /*0004*/ 	.word	0x00000082


	//----- nvinfo : EIATTR_KPARAM_INFO
	.align		4
.L_7:
        /*0008*/ 	.byte	0x04, 0x17
        /*000a*/ 	.short	(.L_9 - .L_8)
.L_8:
        /*000c*/ 	.word	0x00000000
        /*0010*/ 	.short	0x0004
        /*0012*/ 	.short	0x0020
        /*0014*/ 	.byte	0x00, 0xf0, 0x11, 0x00


	//----- nvinfo : EIATTR_KPARAM_INFO
	.align		4
.L_9:
        /*0018*/ 	.byte	0x04, 0x17
        /*001a*/ 	.short	(.L_11 - .L_10)
.L_10:
        /*001c*/ 	.word	0x00000000
        /*0020*/ 	.short	0x0003
        /*0022*/ 	.short	0x0018
        /*0024*/ 	.byte	0x00, 0xf5, 0x21, 0x00


	//----- nvinfo : EIATTR_KPARAM_INFO
	.align		4
.L_11:
        /*0028*/ 	.byte	0x04, 0x17
        /*002a*/ 	.short	(.L_13 - .L_12)
.L_12:
        /*002c*/ 	.word	0x00000000
        /*0030*/ 	.short	0x0002
        /*0032*/ 	.short	0x0010
        /*0034*/ 	.byte	0x00, 0xf5, 0x21, 0x00


	//----- nvinfo : EIATTR_KPARAM_INFO
	.align		4
.L_13:
        /*0038*/ 	.byte	0x04, 0x17
        /*003a*/ 	.short	(.L_15 - .L_14)
.L_14:
        /*003c*/ 	.word	0x00000000
        /*0040*/ 	.short	0x0001
        /*0042*/ 	.short	0x0008
        /*0044*/ 	.byte	0x00, 0xf5, 0x21, 0x00


	//----- nvinfo : EIATTR_KPARAM_INFO
	.align		4
.L_15:
        /*0048*/ 	.byte	0x04, 0x17
        /*004a*/ 	.short	(.L_17 - .L_16)
.L_16:
        /*004c*/ 	.word	0x00000000
        /*0050*/ 	.short	0x0000
        /*0052*/ 	.short	0x0000
        /*0054*/ 	.byte	0x00, 0xf0, 0x11, 0x00


	//----- nvinfo : EIATTR_SPARSE_MMA_MASK
	.align		4
.L_17:
        /*0058*/ 	.byte	0x03, 0x50
        /*005a*/ 	.short	0x0000


	//----- nvinfo : EIATTR_MAXREG_COUNT
	.align		4
        /*005c*/ 	.byte	0x03, 0x1b
        /*005e*/ 	.short	0x00ff


	//----- nvinfo : EIATTR_MERCURY_ISA_VERSION
	.align		4
        /*0060*/ 	.byte	0x03, 0x5f
        /*0062*/ 	.short	0x0101


	//----- nvinfo : EIATTR_VRC_CTA_INIT_COUNT
	.align		4
        /*0064*/ 	.byte	0x02, 0x4a
	.zero		1
	.zero		1


	//----- nvinfo : EIATTR_EXIT_INSTR_OFFSETS
	.align		4
        /*0068*/ 	.byte	0x04, 0x1c
        /*006a*/ 	.short	(.L_19 - .L_18)


	//   ....[0]....
.L_18:
        /*006c*/ 	.word	0x00000070


	//   ....[1]....
        /*0070*/ 	.word	0x00000170


	//----- nvinfo : EIATTR_CBANK_PARAM_SIZE
	.align		4
.L_19:
        /*0074*/ 	.byte	0x03, 0x19
        /*0076*/ 	.short	0x0024


	//----- nvinfo : EIATTR_PARAM_CBANK
	.align		4
        /*0078*/ 	.byte	0x04, 0x0a
        /*007a*/ 	.short	(.L_21 - .L_20)
	.align		4
.L_20:
        /*007c*/ 	.word	index@(.nv.constant0.Run)
        /*0080*/ 	.short	0x0380
        /*0082*/ 	.short	0x0024


	//----- nvinfo : EIATTR_SW_WAR
	.align		4
.L_21:
        /*0084*/ 	.byte	0x04, 0x36
        /*0086*/ 	.short	(.L_23 - .L_22)
.L_22:
        /*0088*/ 	.word	0x00000008
.L_23:


//--------------------- .nv.callgraph             --------------------------
	.section	.nv.callgraph,"",@"SHT_CUDA_CALLGRAPH"
	.align	4
	.sectionentsize	8
	.align		4
        /*0000*/ 	.word	0x00000000
	.align		4
        /*0004*/ 	.word	0xffffffff
	.align		4
        /*0008*/ 	.word	0x00000000
	.align		4
        /*000c*/ 	.word	0xfffffffe
	.align		4
        /*0010*/ 	.word	0x00000000
	.align		4
        /*0014*/ 	.word	0xfffffffd
	.align		4
        /*0018*/ 	.word	0x00000000
	.align		4
        /*001c*/ 	.word	0xfffffffc


//--------------------- .text.Run                 --------------------------
	.section	.text.Run,"ax",@progbits
	.align	128
        .global         Run
        .type           Run,@function
        .size           Run,(.L_x_1 - Run)
        .other          Run,@"STO_CUDA_ENTRY STV_DEFAULT"
Run:
.text.Run:
[----:B------:R-:W-:Y:S01]  /*0000*/  LDC R1, c[0x0][0x37c] ;  /* 0x0000df00ff017b82 */ /* 0x000fe20000000800 */
[----:B------:R-:W0:Y:S07]  /*0010*/  S2R R0, SR_TID.X ;  /* 0x0000000000007919 */ /* 0x000e2e0000002100 */
[----:B------:R-:W0:Y:S01]  /*0020*/  S2UR UR4, SR_CTAID.X ;  /* 0x00000000000479c3 */ /* 0x000e220000002500 */
[----:B------:R-:W1:Y:S07]  /*0030*/  LDCU UR5, c[0x0][0x380] ;  /* 0x00007000ff0577ac */ /* 0x000e6e0008000800 */
[----:B------:R-:W0:Y:S02]  /*0040*/  LDC R9, c[0x0][0x360] ;  /* 0x0000d800ff097b82 */ /* 0x000e240000000800 */
[----:B0-----:R-:W-:-:S05]  /*0050*/  IMAD R9, R9, UR4, R0 ;  /* 0x0000000409097c24 */ /* 0x001fca000f8e0200 */
[----:B-1----:R-:W-:-:S13]  /*0060*/  ISETP.GE.AND P0, PT, R9, UR5, PT ;  /* 0x0000000509007c0c */ /* 0x002fda000bf06270 */
[----:B------:R-:W-:Y:S05]  /*0070*/  @P0 EXIT ;  /* 0x000000000000094d */ /* 0x000fea0003800000 */
[----:B------:R-:W0:Y:S01]  /*0080*/  LDC.64 R4, c[0x0][0x388] ;  /* 0x0000e200ff047b82 */ /* 0x000e220000000a00 */
[----:B------:R-:W1:Y:S01]  /*0090*/  LDCU.64 UR4, c[0x0][0x358] ;  /* 0x00006b00ff0477ac */ /* 0x000e620008000a00 */
[----:B------:R-:W2:Y:S06]  /*00a0*/  LDCU UR6, c[0x0][0x3a0] ;  /* 0x00007400ff0677ac */ /* 0x000eac0008000800 */
[----:B------:R-:W3:Y:S08]  /*00b0*/  LDC.64 R2, c[0x0][0x390] ;  /* 0x0000e400ff027b82 */ /* 0x000ef00000000a00 */
[----:B------:R-:W4:Y:S01]  /*00c0*/  LDC.64 R6, c[0x0][0x398] ;  /* 0x0000e600ff067b82 */ /* 0x000f220000000a00 */
[----:B0-----:R-:W-:-:S06]  /*00d0*/  IMAD.WIDE R4, R9, 0x4, R4 ;  /* 0x0000000409047825 */ /* 0x001fcc00078e0204 */
[----:B-1----:R-:W5:Y:S01]  /*00e0*/  LDG.E.CONSTANT R4, desc[UR4][R4.64] ;  /* 0x0000000404047981 */ /* 0x002f62000c1e9900 */
[----:B---3--:R-:W-:-:S06]  /*00f0*/  IMAD.WIDE R2, R9, 0x4, R2 ;  /* 0x0000000409027825 */ /* 0x008fcc00078e0202 */
[----:B------:R-:W3:Y:S01]  /*0100*/  LDG.E.CONSTANT R2, desc[UR4][R2.64] ;  /* 0x0000000402027981 */ /* 0x000ee2000c1e9900 */
[----:B----4-:R-:W-:Y:S01]  /*0110*/  IMAD.WIDE R6, R9, 0x4, R6 ;  /* 0x0000000409067825 */ /* 0x010fe200078e0206 */
[C---:B-----5:R-:W-:Y:S02]  /*0120*/  FSET.BF.GE.AND R0, R4.reuse, RZ, PT ;  /* 0x000000ff0400720a */ /* 0x060fe40003806000 */
[----:B------:R-:W-:-:S05]  /*0130*/  FSET.BF.LT.AND R11, R4, RZ, PT ;  /* 0x000000ff040b720a */ /* 0x000fca0003801000 */
[----:B--2---:R-:W-:-:S04]  /*0140*/  FFMA R11, R11, UR6, R0 ;  /* 0x000000060b0b7c23 */ /* 0x004fc80008000000 */
[----:B---3--:R-:W-:-:S05]  /*0150*/  FMUL R11, R2, R11 ;  /* 0x0000000b020b7220 */ /* 0x008fca0000400000 */
[----:B------:R-:W-:Y:S01]  /*0160*/  STG.E desc[UR4][R6.64], R11 ;  /* 0x0000000b06007986 */ /* 0x000fe2000c101904 */
[----:B------:R-:W-:Y:S05]  /*0170*/  EXIT ;  /* 0x000000000000794d */ /* 0x000fea0003800000 */
.L_x_0:
[----:B------:R-:W-:-:S00]  /*0180*/  BRA `(.L_x_0) ;  /* 0xfffffffc00fc7947 */ /* 0x000fc0000383ffff */
[----:B------:R-:W-:-:S00]  /*0190*/  NOP ;  /* 0x0000000000007918 */ /* 0x000fc00000000000 */
        /* <DEDUP_REMOVED lines=14> */
.L_x_1:


//--------------------- .nv.shared.reserved.0     --------------------------
	.section	.nv.shared.reserved.0,"aw",@nobits
	.weak		__nv_reservedSMEM_offset_0_alias
	.size		__nv_reservedSMEM_offset_0_alias, 0, 64
	.other		__nv_reservedSMEM_offset_0_alias,@"STO_CUDA_RESERVED_SHARED STV_DEFAULT"
__nv_reservedSMEM_offset_0_alias:
	.zero		0
	.zero		64


//--------------------- .nv.constant0.Run         --------------------------
	.section	.nv.constant0.Run,"a",@progbits
	.sectionflags	@""
	.align	4
.nv.constant0.Run:
	.zero		932


//--------------------- SYMBOLS --------------------------

	.type		.nv.reservedSmem.offset0,@object
	.size		.nv.reservedSmem.offset0,0x4
